//
// Generated by NVIDIA NVVM Compiler
//
// Compiler Build ID: CL-36424714
// Cuda compilation tools, release 13.0, V13.0.88
// Based on NVVM 20.0.0
//

.version 9.0
.target sm_100
.address_size 64

	// .globl	_Z8sumArrayPiPxi
// _ZZ8sumArrayPiPxiE8blockSum has been demoted

.visible .entry _Z8sumArrayPiPxi(
	.param .u64 .ptr .align 1 _Z8sumArrayPiPxi_param_0,
	.param .u64 .ptr .align 1 _Z8sumArrayPiPxi_param_1,
	.param .u32 _Z8sumArrayPiPxi_param_2
)
{
	.reg .pred 	%p<13>;
	.reg .b32 	%r<59>;
	.reg .b64 	%rd<99>;
	// demoted variable
	.shared .align 8 .b8 _ZZ8sumArrayPiPxiE8blockSum[2048];
	ld.param.u64 	%rd20, [_Z8sumArrayPiPxi_param_0];
	ld.param.u64 	%rd21, [_Z8sumArrayPiPxi_param_1];
	ld.param.u32 	%r31, [_Z8sumArrayPiPxi_param_2];
	mov.u32 	%r1, %tid.x;
	mov.u32 	%r2, %ctaid.x;
	mov.u32 	%r3, %ntid.x;
	mad.lo.s32 	%r50, %r2, %r3, %r1;
	setp.ge.s32 	%p1, %r50, %r31;
	mov.b64 	%rd88, 0;
	@%p1 bra 	$L__BB0_3;
	mov.u32 	%r32, %nctaid.x;
	mul.lo.s32 	%r5, %r3, %r32;
	cvta.to.global.u64 	%rd1, %rd20;
	mov.b64 	%rd88, 0;
$L__BB0_2:
	mul.wide.s32 	%rd24, %r50, 4;
	add.s64 	%rd25, %rd1, %rd24;
	ld.global.s32 	%rd26, [%rd25];
	add.s64 	%rd88, %rd88, %rd26;
	add.s32 	%r50, %r50, %r5;
	setp.lt.s32 	%p2, %r50, %r31;
	@%p2 bra 	$L__BB0_2;
$L__BB0_3:
	shl.b32 	%r33, %r1, 3;
	mov.u32 	%r34, _ZZ8sumArrayPiPxiE8blockSum;
	add.s32 	%r35, %r34, %r33;
	st.shared.u64 	[%r35], %rd88;
	bar.sync 	0;
	setp.ne.s32 	%p3, %r1, 0;
	@%p3 bra 	$L__BB0_20;
	setp.lt.u32 	%p4, %r3, 2;
	ld.shared.u64 	%rd97, [_ZZ8sumArrayPiPxiE8blockSum];
	@%p4 bra 	$L__BB0_19;
	add.s32 	%r8, %r3, -1;
	add.s32 	%r37, %r3, -2;
	and.b32  	%r9, %r8, 15;
	setp.lt.u32 	%p5, %r37, 15;
	mov.b32 	%r55, 1;
	@%p5 bra 	$L__BB0_9;
	add.s32 	%r51, %r34, 64;
	and.b32  	%r41, %r8, -16;
	neg.s32 	%r53, %r41;
	mov.b32 	%r52, 0;
$L__BB0_7:
	.pragma "nounroll";
	ld.shared.u64 	%rd28, [%r51+-56];
	add.s64 	%rd29, %rd97, %rd28;
	ld.shared.u64 	%rd30, [%r51+-48];
	add.s64 	%rd31, %rd29, %rd30;
	ld.shared.u64 	%rd32, [%r51+-40];
	add.s64 	%rd33, %rd31, %rd32;
	ld.shared.u64 	%rd34, [%r51+-32];
	add.s64 	%rd35, %rd33, %rd34;
	ld.shared.u64 	%rd36, [%r51+-24];
	add.s64 	%rd37, %rd35, %rd36;
	ld.shared.u64 	%rd38, [%r51+-16];
	add.s64 	%rd39, %rd37, %rd38;
	ld.shared.u64 	%rd40, [%r51+-8];
	add.s64 	%rd41, %rd39, %rd40;
	ld.shared.u64 	%rd42, [%r51];
	add.s64 	%rd43, %rd41, %rd42;
	ld.shared.u64 	%rd44, [%r51+8];
	add.s64 	%rd45, %rd43, %rd44;
	ld.shared.u64 	%rd46, [%r51+16];
	add.s64 	%rd47, %rd45, %rd46;
	ld.shared.u64 	%rd48, [%r51+24];
	add.s64 	%rd49, %rd47, %rd48;
	ld.shared.u64 	%rd50, [%r51+32];
	add.s64 	%rd51, %rd49, %rd50;
	ld.shared.u64 	%rd52, [%r51+40];
	add.s64 	%rd53, %rd51, %rd52;
	ld.shared.u64 	%rd54, [%r51+48];
	add.s64 	%rd55, %rd53, %rd54;
	ld.shared.u64 	%rd56, [%r51+56];
	add.s64 	%rd57, %rd55, %rd56;
	ld.shared.u64 	%rd58, [%r51+64];
	add.s64 	%rd97, %rd57, %rd58;
	add.s32 	%r53, %r53, 16;
	add.s32 	%r52, %r52, 16;
	add.s32 	%r51, %r51, 128;
	setp.ne.s32 	%p6, %r53, 0;
	@%p6 bra 	$L__BB0_7;
	add.s32 	%r55, %r52, 1;
$L__BB0_9:
	setp.eq.s32 	%p7, %r9, 0;
	@%p7 bra 	$L__BB0_18;
	and.b32  	%r19, %r8, 7;
	setp.lt.u32 	%p8, %r9, 8;
	@%p8 bra 	$L__BB0_12;
	shl.b32 	%r42, %r55, 3;
	add.s32 	%r44, %r34, %r42;
	ld.shared.u64 	%rd60, [%r44];
	add.s64 	%rd61, %rd97, %rd60;
	ld.shared.u64 	%rd62, [%r44+8];
	add.s64 	%rd63, %rd61, %rd62;
	ld.shared.u64 	%rd64, [%r44+16];
	add.s64 	%rd65, %rd63, %rd64;
	ld.shared.u64 	%rd66, [%r44+24];
	add.s64 	%rd67, %rd65, %rd66;
	ld.shared.u64 	%rd68, [%r44+32];
	add.s64 	%rd69, %rd67, %rd68;
	ld.shared.u64 	%rd70, [%r44+40];
	add.s64 	%rd71, %rd69, %rd70;
	ld.shared.u64 	%rd72, [%r44+48];
	add.s64 	%rd73, %rd71, %rd72;
	ld.shared.u64 	%rd74, [%r44+56];
	add.s64 	%rd97, %rd73, %rd74;
	add.s32 	%r55, %r55, 8;
$L__BB0_12:
	setp.eq.s32 	%p9, %r19, 0;
	@%p9 bra 	$L__BB0_18;
	and.b32  	%r22, %r8, 3;
	setp.lt.u32 	%p10, %r19, 4;
	@%p10 bra 	$L__BB0_15;
	shl.b32 	%r45, %r55, 3;
	add.s32 	%r47, %r34, %r45;
	ld.shared.u64 	%rd76, [%r47];
	add.s64 	%rd77, %rd97, %rd76;
	ld.shared.u64 	%rd78, [%r47+8];
	add.s64 	%rd79, %rd77, %rd78;
	ld.shared.u64 	%rd80, [%r47+16];
	add.s64 	%rd81, %rd79, %rd80;
	ld.shared.u64 	%rd82, [%r47+24];
	add.s64 	%rd97, %rd81, %rd82;
	add.s32 	%r55, %r55, 4;
$L__BB0_15:
	setp.eq.s32 	%p11, %r22, 0;
	@%p11 bra 	$L__BB0_18;
	shl.b32 	%r48, %r55, 3;
	add.s32 	%r58, %r34, %r48;
	neg.s32 	%r57, %r22;
$L__BB0_17:
	.pragma "nounroll";
	ld.shared.u64 	%rd83, [%r58];
	add.s64 	%rd97, %rd97, %rd83;
	add.s32 	%r58, %r58, 8;
	add.s32 	%r57, %r57, 1;
	setp.ne.s32 	%p12, %r57, 0;
	@%p12 bra 	$L__BB0_17;
$L__BB0_18:
	st.shared.u64 	[_ZZ8sumArrayPiPxiE8blockSum], %rd97;
$L__BB0_19:
	cvta.to.global.u64 	%rd84, %rd21;
	mul.wide.u32 	%rd85, %r2, 8;
	add.s64 	%rd86, %rd84, %rd85;
	st.global.u64 	[%rd86], %rd97;
$L__BB0_20:
	ret;

}


// ===== COMPILED SASS (sm_100) =====

	.target	sm_100

	.elftype	@"ET_EXEC"


//--------------------- .note.nv.tkinfo           --------------------------
	.section	.note.nv.tkinfo,"",@"SHT_NOTE"
	.sectionflags	@"SHF_NOTE_NV_TKINFO"
	.tkinfo
        /*0018*/ 	.word	0x00000002
        /*0030*/ 	.string	""
        /*0030*/ 	.string	"ptxas"
        /*0030*/ 	.string	"Cuda compilation tools, release 13.0, V13.0.88"
        /*0030*/ 	.string	"Build cuda_13.0.r13.0/compiler.36424714_0"
        /*0030*/ 	.string	"-arch sm_100 -m 64 "



//--------------------- .note.nv.cuinfo           --------------------------
	.section	.note.nv.cuinfo,"",@"SHT_NOTE"
	.sectionflags	@"SHF_NOTE_NV_CUINFO"
        /*0018*/ 	.short	0x0002
        /*001a*/ 	.short	0x0064
        /*001c*/ 	.short	0x0082
	.zero		2


//--------------------- .nv.info                  --------------------------
	.section	.nv.info,"",@"SHT_CUDA_INFO"
	.align	4


	//----- nvinfo : EIATTR_REGCOUNT
	.align		4
        /*0000*/ 	.byte	0x04, 0x2f
        /*0002*/ 	.short	(.L_1 - .L_0)
	.align		4
.L_0:
        /*0004*/ 	.word	index@(_Z8sumArrayPiPxi)
        /*0008*/ 	.word	0x00000020


	//----- nvinfo : EIATTR_FRAME_SIZE
	.align		4
.L_1:
        /*000c*/ 	.byte	0x04, 0x11
        /*000e*/ 	.short	(.L_3 - .L_2)
	.align		4
.L_2:
        /*0010*/ 	.word	index@(_Z8sumArrayPiPxi)
        /*0014*/ 	.word	0x00000000


	//----- nvinfo : EIATTR_MIN_STACK_SIZE
	.align		4
.L_3:
        /*0018*/ 	.byte	0x04, 0x12
        /*001a*/ 	.short	(.L_5 - .L_4)
	.align		4
.L_4:
        /*001c*/ 	.word	index@(_Z8sumArrayPiPxi)
        /*0020*/ 	.word	0x00000000
.L_5:


//--------------------- .nv.compat                --------------------------
	.section	.nv.compat,"",@"SHT_CUDA_COMPAT_INFO"
	.align	4
        /*0000*/ 	.byte	0x02, 0x09, 0x00, 0x00, 0x02, 0x02, 0x01, 0x00, 0x02, 0x05, 0x05, 0x00, 0x03, 0x07, 0x01, 0x01
        /*0010*/ 	.byte	0x02, 0x03, 0x00, 0x00, 0x02, 0x06, 0x01, 0x00, 0x04, 0x0b, 0x08, 0x00, 0x09, 0x00, 0x00, 0x00
        /*0020*/ 	.byte	0x00, 0x00, 0x00, 0x00


//--------------------- .nv.info._Z8sumArrayPiPxi --------------------------
	.section	.nv.info._Z8sumArrayPiPxi,"",@"SHT_CUDA_INFO"
	.sectionflags	@""
	.align	4


	//----- nvinfo : EIATTR_CUDA_API_VERSION
	.align		4
        /*0000*/ 	.byte	0x04, 0x37
        /*0002*/ 	.short	(.L_7 - .L_6)
.L_6:
        /*0004*/ 	.word	0x00000082


	//----- nvinfo : EIATTR_KPARAM_INFO
	.align		4
.L_7:
        /*0008*/ 	.byte	0x04, 0x17
        /*000a*/ 	.short	(.L_9 - .L_8)
.L_8:
        /*000c*/ 	.word	0x00000000
        /*0010*/ 	.short	0x0002
        /*0012*/ 	.short	0x0010
        /*0014*/ 	.byte	0x00, 0xf0, 0x11, 0x00


	//----- nvinfo : EIATTR_KPARAM_INFO
	.align		4
.L_9:
        /*0018*/ 	.byte	0x04, 0x17
        /*001a*/ 	.short	(.L_11 - .L_10)
.L_10:
        /*001c*/ 	.word	0x00000000
        /*0020*/ 	.short	0x0001
        /*0022*/ 	.short	0x0008
        /*0024*/ 	.byte	0x00, 0xf5, 0x21, 0x00


	//----- nvinfo : EIATTR_KPARAM_INFO
	.align		4
.L_11:
        /*0028*/ 	.byte	0x04, 0x17
        /*002a*/ 	.short	(.L_13 - .L_12)
.L_12:
        /*002c*/ 	.word	0x00000000
        /*0030*/ 	.short	0x0000
        /*0032*/ 	.short	0x0000
        /*0034*/ 	.byte	0x00, 0xf5, 0x21, 0x00


	//----- nvinfo : EIATTR_SPARSE_MMA_MASK
	.align		4
.L_13:
        /*0038*/ 	.byte	0x03, 0x50
        /*003a*/ 	.short	0x0000


	//----- nvinfo : EIATTR_MAXREG_COUNT
	.align		4
        /*003c*/ 	.byte	0x03, 0x1b
        /*003e*/ 	.short	0x00ff


	//----- nvinfo : EIATTR_NUM_BARRIERS
	.align		4
        /*0040*/ 	.byte	0x02, 0x4c
        /*0042*/ 	.byte	0x01
	.zero		1


	//----- nvinfo : EIATTR_MERCURY_ISA_VERSION
	.align		4
        /*0044*/ 	.byte	0x03, 0x5f
        /*0046*/ 	.short	0x0101


	//----- nvinfo : EIATTR_VRC_CTA_INIT_COUNT
	.align		4
        /*0048*/ 	.byte	0x02, 0x4a
	.zero		1
	.zero		1


	//----- nvinfo : EIATTR_EXIT_INSTR_OFFSETS
	.align		4
        /*004c*/ 	.byte	0x04, 0x1c
        /*004e*/ 	.short	(.L_15 - .L_14)


	//   ....[0]....
.L_14:
        /*0050*/ 	.word	0x00000230


	//   ....[1]....
        /*0054*/ 	.word	0x00000850


	//----- nvinfo : EIATTR_CRS_STACK_SIZE
	.align		4
.L_15:
        /*0058*/ 	.byte	0x04, 0x1e
        /*005a*/ 	.short	(.L_17 - .L_16)
.L_16:
        /*005c*/ 	.word	0x00000000


	//----- nvinfo : EIATTR_CBANK_PARAM_SIZE
	.align		4
.L_17:
        /*0060*/ 	.byte	0x03, 0x19
        /*0062*/ 	.short	0x0014


	//----- nvinfo : EIATTR_PARAM_CBANK
	.align		4
        /*0064*/ 	.byte	0x04, 0x0a
        /*0066*/ 	.short	(.L_19 - .L_18)
	.align		4
.L_18:
        /*0068*/ 	.word	index@(.nv.constant0._Z8sumArrayPiPxi)
        /*006c*/ 	.short	0x0380
        /*006e*/ 	.short	0x0014


	//----- nvinfo : EIATTR_SW_WAR
	.align		4
.L_19:
        /*0070*/ 	.byte	0x04, 0x36
        /*0072*/ 	.short	(.L_21 - .L_20)
.L_20:
        /*0074*/ 	.word	0x00000008
.L_21:


//--------------------- .nv.callgraph             --------------------------
	.section	.nv.callgraph,"",@"SHT_CUDA_CALLGRAPH"
	.align	4
	.sectionentsize	8
	.align		4
        /*0000*/ 	.word	0x00000000
	.align		4
        /*0004*/ 	.word	0xffffffff
	.align		4
        /*0008*/ 	.word	0x00000000
	.align		4
        /*000c*/ 	.word	0xfffffffe
	.align		4
        /*0010*/ 	.word	0x00000000
	.align		4
        /*0014*/ 	.word	0xfffffffd
	.align		4
        /*0018*/ 	.word	0x00000000
	.align		4
        /*001c*/ 	.word	0xfffffffc


//--------------------- .text._Z8sumArrayPiPxi    --------------------------
	.section	.text._Z8sumArrayPiPxi,"ax",@progbits
	.align	128
        .global         _Z8sumArrayPiPxi
        .type           _Z8sumArrayPiPxi,@function
        .size           _Z8sumArrayPiPxi,(.L_x_11 - _Z8sumArrayPiPxi)
        .other          _Z8sumArrayPiPxi,@"STO_CUDA_ENTRY STV_DEFAULT"
_Z8sumArrayPiPxi:
.text._Z8sumArrayPiPxi:
[----:B------:R-:W-:Y:S01]  /*0000*/  LDC R1, c[0x0][0x37c] ;  /* 0x0000df00ff017b82 */ /* 0x000fe20000000800 */
[----:B------:R-:W0:Y:S01]  /*0010*/  S2R R9, SR_TID.X ;  /* 0x0000000000097919 */ /* 0x000e220000002100 */
[----:B------:R-:W0:Y:S01]  /*0020*/  LDCU UR12, c[0x0][0x360] ;  /* 0x00006c00ff0c77ac */ /* 0x000e220008000800 */
[----:B------:R-:W-:Y:S01]  /*0030*/  BSSY.RECONVERGENT B0, `(.L_x_0) ;  /* 0x0000016000007945 */ /* 0x000fe20003800200 */
[----:B------:R-:W-:Y:S01]  /*0040*/  IMAD.MOV.U32 R11, RZ, RZ, RZ ;  /* 0x000000ffff0b7224 */ /* 0x000fe200078e00ff */
[----:B------:R-:W0:Y:S01]  /*0050*/  S2R R0, SR_CTAID.X ;  /* 0x0000000000007919 */ /* 0x000e220000002500 */
[----:B------:R-:W1:Y:S01]  /*0060*/  LDCU UR6, c[0x0][0x390] ;  /* 0x00007200ff0677ac */ /* 0x000e620008000800 */
[----:B------:R-:W-:Y:S01]  /*0070*/  IMAD.MOV.U32 R8, RZ, RZ, RZ ;  /* 0x000000ffff087224 */ /* 0x000fe200078e00ff */
[----:B------:R-:W2:Y:S01]  /*0080*/  LDCU.64 UR10, c[0x0][0x358] ;  /* 0x00006b00ff0a77ac */ /* 0x000ea20008000a00 */
[----:B0-----:R-:W-:-:S05]  /*0090*/  IMAD R2, R0, UR12, R9 ;  /* 0x0000000c00027c24 */ /* 0x001fca000f8e0209 */
[----:B-1----:R-:W-:-:S13]  /*00a0*/  ISETP.GE.AND P0, PT, R2, UR6, PT ;  /* 0x0000000602007c0c */ /* 0x002fda000bf06270 */
[----:B--2---:R-:W-:Y:S05]  /*00b0*/  @P0 BRA `(.L_x_1) ;  /* 0x0000000000340947 */ /* 0x004fea0003800000 */
[----:B------:R-:W0:Y:S01]  /*00c0*/  LDC R6, c[0x0][0x370] ;  /* 0x0000dc00ff067b82 */ /* 0x000e220000000800 */
[----:B------:R-:W-:Y:S02]  /*00d0*/  IMAD.MOV.U32 R7, RZ, RZ, R2 ;  /* 0x000000ffff077224 */ /* 0x000fe400078e0002 */
[----:B------:R-:W-:Y:S02]  /*00e0*/  IMAD.MOV.U32 R11, RZ, RZ, RZ ;  /* 0x000000ffff0b7224 */ /* 0x000fe400078e00ff */
[----:B------:R-:W-:-:S03]  /*00f0*/  IMAD.MOV.U32 R8, RZ, RZ, RZ ;  /* 0x000000ffff087224 */ /* 0x000fc600078e00ff */
[----:B------:R-:W1:Y:S01]  /*0100*/  LDC.64 R4, c[0x0][0x380] ;  /* 0x0000e000ff047b82 */ /* 0x000e620000000a00 */
[----:B0-----:R-:W-:-:S07]  /*0110*/  IMAD R6, R6, UR12, RZ ;  /* 0x0000000c06067c24 */ /* 0x001fce000f8e02ff */
.L_x_2:
[----:B-1----:R-:W-:-:S06]  /*0120*/  IMAD.WIDE R2, R7, 0x4, R4 ;  /* 0x0000000407027825 */ /* 0x002fcc00078e0204 */
[----:B------:R-:W2:Y:S01]  /*0130*/  LDG.E R2, desc[UR10][R2.64] ;  /* 0x0000000a02027981 */ /* 0x000ea2000c1e1900 */
[----:B------:R-:W-:-:S05]  /*0140*/  IMAD.IADD R7, R6, 0x1, R7 ;  /* 0x0000000106077824 */ /* 0x000fca00078e0207 */
[----:B------:R-:W-:Y:S02]  /*0150*/  ISETP.GE.AND P0, PT, R7, UR6, PT ;  /* 0x0000000607007c0c */ /* 0x000fe4000bf06270 */
[----:B--2---:R-:W-:-:S04]  /*0160*/  IADD3 R11, P1, PT, R2, R11, RZ ;  /* 0x0000000b020b7210 */ /* 0x004fc80007f3e0ff */
[----:B------:R-:W-:-:S07]  /*0170*/  LEA.HI.X.SX32 R8, R2, R8, 0x1, P1 ;  /* 0x0000000802087211 */ /* 0x000fce00008f0eff */
[----:B------:R-:W-:Y:S05]  /*0180*/  @!P0 BRA `(.L_x_2) ;  /* 0xfffffffc00e48947 */ /* 0x000fea000383ffff */
.L_x_1:
[----:B------:R-:W-:Y:S05]  /*0190*/  BSYNC.RECONVERGENT B0 ;  /* 0x0000000000007941 */ /* 0x000fea0003800200 */
.L_x_0:
[----:B------:R-:W0:Y:S01]  /*01a0*/  S2UR UR5, SR_CgaCtaId ;  /* 0x00000000000579c3 */ /* 0x000e220000008800 */
[----:B------:R-:W-:Y:S01]  /*01b0*/  UMOV UR4, 0x400 ;  /* 0x0000040000047882 */ /* 0x000fe20000000000 */
[----:B------:R-:W-:Y:S01]  /*01c0*/  IMAD.MOV.U32 R2, RZ, RZ, R11 ;  /* 0x000000ffff027224 */ /* 0x000fe200078e000b */
[----:B------:R-:W-:Y:S01]  /*01d0*/  ISETP.NE.AND P0, PT, R9, RZ, PT ;  /* 0x000000ff0900720c */ /* 0x000fe20003f05270 */
[----:B------:R-:W-:Y:S01]  /*01e0*/  IMAD.MOV.U32 R3, RZ, RZ, R8 ;  /* 0x000000ffff037224 */ /* 0x000fe200078e0008 */
[----:B0-----:R-:W-:-:S06]  /*01f0*/  ULEA UR5, UR5, UR4, 0x18 ;  /* 0x0000000405057291 */ /* 0x001fcc000f8ec0ff */
[----:B------:R-:W-:-:S05]  /*0200*/  LEA R5, R9, UR5, 0x3 ;  /* 0x0000000509057c11 */ /* 0x000fca000f8e18ff */
[----:B------:R0:W-:Y:S01]  /*0210*/  STS.64 [R5], R2 ;  /* 0x0000000205007388 */ /* 0x0001e20000000a00 */
[----:B------:R-:W-:Y:S06]  /*0220*/  BAR.SYNC.DEFER_BLOCKING 0x0 ;  /* 0x0000000000007b1d */ /* 0x000fec0000010000 */
[----:B------:R-:W-:Y:S05]  /*0230*/  @P0 EXIT ;  /* 0x000000000000094d */ /* 0x000fea0003800000 */
[----:B0-----:R-:W0:Y:S01]  /*0240*/  LDS.64 R2, [UR5] ;  /* 0x00000005ff027984 */ /* 0x001e220008000a00 */
[----:B------:R-:W-:-:S09]  /*0250*/  UISETP.GE.U32.AND UP0, UPT, UR12, 0x2, UPT ;  /* 0x000000020c00788c */ /* 0x000fd2000bf06070 */
[----:B------:R-:W-:Y:S05]  /*0260*/  BRA.U !UP0, `(.L_x_3) ;  /* 0x00000005086c7547 */ /* 0x000fea000b800000 */
[----:B------:R-:W-:Y:S02]  /*0270*/  UIADD3 UR4, UPT, UPT, UR12, -0x2, URZ ;  /* 0xfffffffe0c047890 */ /* 0x000fe4000fffe0ff */
[----:B------:R-:W-:Y:S02]  /*0280*/  UIADD3 UR6, UPT, UPT, UR12, -0x1, URZ ;  /* 0xffffffff0c067890 */ /* 0x000fe4000fffe0ff */
[----:B------:R-:W-:Y:S02]  /*0290*/  UISETP.GE.U32.AND UP0, UPT, UR4, 0xf, UPT ;  /* 0x0000000f0400788c */ /* 0x000fe4000bf06070 */
[----:B------:R-:W-:Y:S01]  /*02a0*/  ULOP3.LUT UR8, UR6, 0xf, URZ, 0xc0, !UPT ;  /* 0x0000000f06087892 */ /* 0x000fe2000f8ec0ff */
[----:B------:R-:W-:-:S06]  /*02b0*/  UMOV UR4, 0x1 ;  /* 0x0000000100047882 */ /* 0x000fcc0000000000 */
[----:B------:R-:W-:Y:S05]  /*02c0*/  BRA.U !UP0, `(.L_x_4) ;  /* 0x00000001088c7547 */ /* 0x000fea000b800000 */
[----:B------:R-:W-:Y:S02]  /*02d0*/  ULOP3.LUT UR4, UR6, 0xfffffff0, URZ, 0xc0, !UPT ;  /* 0xfffffff006047892 */ /* 0x000fe4000f8ec0ff */
[----:B------:R-:W-:Y:S02]  /*02e0*/  UIADD3 UR9, UPT, UPT, UR5, 0x40, URZ ;  /* 0x0000004005097890 */ /* 0x000fe4000fffe0ff */
[----:B------:R-:W-:-:S03]  /*02f0*/  UIADD3 UR7, UPT, UPT, -UR4, URZ, URZ ;  /* 0x000000ff04077290 */ /* 0x000fc6000fffe1ff */
[----:B------:R-:W-:-:S09]  /*0300*/  UMOV UR4, URZ ;  /* 0x000000ff00047c82 */ /* 0x000fd20008000000 */
.L_x_5:
[----:B------:R-:W-:Y:S01]  /*0310*/  LDS.64 R8, [UR9+-0x38] ;  /* 0xffffc809ff087984 */ /* 0x000fe20008000a00 */
[----:B------:R-:W-:Y:S02]  /*0320*/  UIADD3 UR7, UPT, UPT, UR7, 0x10, URZ ;  /* 0x0000001007077890 */ /* 0x000fe4000fffe0ff */
[----:B------:R-:W-:Y:S01]  /*0330*/  UIADD3 UR4, UPT, UPT, UR4, 0x10, URZ ;  /* 0x0000001004047890 */ /* 0x000fe2000fffe0ff */
[----:B------:R-:W0:Y:S01]  /*0340*/  LDS.128 R24, [UR9+-0x30] ;  /* 0xffffd009ff187984 */ /* 0x000e220008000c00 */
[----:B------:R-:W-:-:S03]  /*0350*/  UISETP.NE.AND UP0, UPT, UR7, URZ, UPT ;  /* 0x000000ff0700728c */ /* 0x000fc6000bf05270 */
[----:B------:R-:W1:Y:S04]  /*0360*/  LDS.128 R4, [UR9+-0x20] ;  /* 0xffffe009ff047984 */ /* 0x000e680008000c00 */
[----:B------:R-:W2:Y:S04]  /*0370*/  LDS.128 R20, [UR9+-0x10] ;  /* 0xfffff009ff147984 */ /* 0x000ea80008000c00 */
[----:B------:R-:W3:Y:S04]  /*0380*/  LDS.128 R16, [UR9] ;  /* 0x00000009ff107984 */ /* 0x000ee80008000c00 */
[----:B------:R-:W4:Y:S01]  /*0390*/  LDS.128 R12, [UR9+0x10] ;  /* 0x00001009ff0c7984 */ /* 0x000f220008000c00 */
[----:B0-----:R-:W-:-:S04]  /*03a0*/  IADD3 R11, P0, P1, R24, R2, R8 ;  /* 0x00000002180b7210 */ /* 0x001fc8000791e008 */
[----:B------:R-:W-:Y:S02]  /*03b0*/  IADD3.X R29, PT, PT, R25, R3, R9, P0, P1 ;  /* 0x00000003191d7210 */ /* 0x000fe400007e2409 */
[----:B-1----:R-:W-:Y:S02]  /*03c0*/  IADD3 R3, P0, P1, R4, R11, R26 ;  /* 0x0000000b04037210 */ /* 0x002fe4000791e01a */
[----:B------:R-:W0:Y:S02]  /*03d0*/  LDS.128 R8, [UR9+0x20] ;  /* 0x00002009ff087984 */ /* 0x000e240008000c00 */
[----:B------:R-:W-:Y:S02]  /*03e0*/  IADD3.X R29, PT, PT, R5, R29, R27, P0, P1 ;  /* 0x0000001d051d7210 */ /* 0x000fe400007e241b */
[----:B------:R-:W1:Y:S01]  /*03f0*/  LDS.128 R24, [UR9+0x30] ;  /* 0x00003009ff187984 */ /* 0x000e620008000c00 */
[----:B--2---:R-:W-:-:S03]  /*0400*/  IADD3 R5, P0, P1, R20, R3, R6 ;  /* 0x0000000314057210 */ /* 0x004fc6000791e006 */
[----:B------:R-:W2:Y:S01]  /*0410*/  LDS.64 R2, [UR9+0x40] ;  /* 0x00004009ff027984 */ /* 0x000ea20008000a00 */
[----:B------:R-:W-:Y:S01]  /*0420*/  IADD3.X R7, PT, PT, R21, R29, R7, P0, P1 ;  /* 0x0000001d15077210 */ /* 0x000fe200007e2407 */
[----:B------:R-:W-:Y:S01]  /*0430*/  UIADD3 UR9, UPT, UPT, UR9, 0x80, URZ ;  /* 0x0000008009097890 */ /* 0x000fe2000fffe0ff */
[----:B---3--:R-:W-:-:S04]  /*0440*/  IADD3 R5, P0, P1, R16, R5, R22 ;  /* 0x0000000510057210 */ /* 0x008fc8000791e016 */
[----:B----4-:R-:W-:Y:S02]  /*0450*/  IADD3 R5, P2, P3, R12, R5, R18 ;  /* 0x000000050c057210 */ /* 0x010fe40007b5e012 */
[----:B------:R-:W-:-:S04]  /*0460*/  IADD3.X R17, PT, PT, R17, R7, R23, P0, P1 ;  /* 0x0000000711117210 */ /* 0x000fc800007e2417 */
[----:B------:R-:W-:Y:S02]  /*0470*/  IADD3.X R13, PT, PT, R13, R17, R19, P2, P3 ;  /* 0x000000110d0d7210 */ /* 0x000fe400017e6413 */
[----:B0-----:R-:W-:-:S04]  /*0480*/  IADD3 R5, P0, P1, R8, R5, R14 ;  /* 0x0000000508057210 */ /* 0x001fc8000791e00e */
[----:B-1----:R-:W-:Y:S02]  /*0490*/  IADD3 R5, P2, P3, R24, R5, R10 ;  /* 0x0000000518057210 */ /* 0x002fe40007b5e00a */
[----:B------:R-:W-:Y:S02]  /*04a0*/  IADD3.X R9, PT, PT, R9, R13, R15, P0, P1 ;  /* 0x0000000d09097210 */ /* 0x000fe400007e240f */
[----:B--2---:R-:W-:Y:S02]  /*04b0*/  IADD3 R2, P0, P1, R2, R5, R26 ;  /* 0x0000000502027210 */ /* 0x004fe4000791e01a */
[----:B------:R-:W-:-:S04]  /*04c0*/  IADD3.X R11, PT, PT, R25, R9, R11, P2, P3 ;  /* 0x00000009190b7210 */ /* 0x000fc800017e640b */
[----:B------:R-:W-:Y:S01]  /*04d0*/  IADD3.X R3, PT, PT, R3, R11, R27, P0, P1 ;  /* 0x0000000b03037210 */ /* 0x000fe200007e241b */
[----:B------:R-:W-:Y:S06]  /*04e0*/  BRA.U UP0, `(.L_x_5) ;  /* 0xfffffffd00887547 */ /* 0x000fec000b83ffff */
[----:B------:R-:W-:-:S12]  /*04f0*/  UIADD3 UR4, UPT, UPT, UR4, 0x1, URZ ;  /* 0x0000000104047890 */ /* 0x000fd8000fffe0ff */
.L_x_4:
[----:B------:R-:W-:-:S09]  /*0500*/  UISETP.NE.AND UP0, UPT, UR8, URZ, UPT ;  /* 0x000000ff0800728c */ /* 0x000fd2000bf05270 */
[----:B------:R-:W-:Y:S05]  /*0510*/  BRA.U !UP0, `(.L_x_6) ;  /* 0x0000000108bc7547 */ /* 0x000fea000b800000 */
[----:B------:R-:W-:Y:S02]  /*0520*/  UISETP.GE.U32.AND UP0, UPT, UR8, 0x8, UPT ;  /* 0x000000080800788c */ /* 0x000fe4000bf06070 */
[----:B------:R-:W-:-:S04]  /*0530*/  ULOP3.LUT UR7, UR6, 0x7, URZ, 0xc0, !UPT ;  /* 0x0000000706077892 */ /* 0x000fc8000f8ec0ff */
[----:B------:R-:W-:-:S03]  /*0540*/  UISETP.NE.AND UP1, UPT, UR7, URZ, UPT ;  /* 0x000000ff0700728c */ /* 0x000fc6000bf25270 */
[----:B------:R-:W-:Y:S08]  /*0550*/  BRA.U !UP0, `(.L_x_7) ;  /* 0x0000000108487547 */ /* 0x000ff0000b800000 */
[----:B------:R-:W-:Y:S02]  /*0560*/  ULEA UR8, UR4, UR5, 0x3 ;  /* 0x0000000504087291 */ /* 0x000fe4000f8e18ff */
[----:B------:R-:W-:-:S07]  /*0570*/  UIADD3 UR4, UPT, UPT, UR4, 0x8, URZ ;  /* 0x0000000804047890 */ /* 0x000fce000fffe0ff */
[----:B------:R-:W-:Y:S04]  /*0580*/  LDS.64 R12, [UR8] ;  /* 0x00000008ff0c7984 */ /* 0x000fe80008000a00 */
[----:B------:R-:W0:Y:S04]  /*0590*/  LDS.64 R14, [UR8+0x8] ;  /* 0x00000808ff0e7984 */ /* 0x000e280008000a00 */
[----:B------:R-:W-:Y:S04]  /*05a0*/  LDS.64 R16, [UR8+0x10] ;  /* 0x00001008ff107984 */ /* 0x000fe80008000a00 */
[----:B------:R-:W1:Y:S04]  /*05b0*/  LDS.64 R18, [UR8+0x18] ;  /* 0x00001808ff127984 */ /* 0x000e680008000a00 */
[----:B------:R-:W-:Y:S04]  /*05c0*/  LDS.64 R8, [UR8+0x20] ;  /* 0x00002008ff087984 */ /* 0x000fe80008000a00 */
[----:B------:R-:W2:Y:S04]  /*05d0*/  LDS.64 R10, [UR8+0x28] ;  /* 0x00002808ff0a7984 */ /* 0x000ea80008000a00 */
[----:B------:R-:W-:Y:S04]  /*05e0*/  LDS.64 R6, [UR8+0x30] ;  /* 0x00003008ff067984 */ /* 0x000fe80008000a00 */
[----:B------:R-:W3:Y:S01]  /*05f0*/  LDS.64 R4, [UR8+0x38] ;  /* 0x00003808ff047984 */ /* 0x000ee20008000a00 */
[----:B0-----:R-:W-:-:S04]  /*0600*/  IADD3 R21, P2, P3, R14, R2, R12 ;  /* 0x000000020e157210 */ /* 0x001fc80007b5e00c */
[----:B------:R-:W-:Y:S02]  /*0610*/  IADD3.X R13, PT, PT, R15, R3, R13, P2, P3 ;  /* 0x000000030f0d7210 */ /* 0x000fe400017e640d */
[----:B-1----:R-:W-:-:S04]  /*0620*/  IADD3 R21, P0, P1, R18, R21, R16 ;  /* 0x0000001512157210 */ /* 0x002fc8000791e010 */
[----:B------:R-:W-:Y:S02]  /*0630*/  IADD3.X R17, PT, PT, R19, R13, R17, P0, P1 ;  /* 0x0000000d13117210 */ /* 0x000fe400007e2411 */
[----:B--2---:R-:W-:-:S04]  /*0640*/  IADD3 R3, P2, P3, R10, R21, R8 ;  /* 0x000000150a037210 */ /* 0x004fc80007b5e008 */
[----:B---3--:R-:W-:Y:S02]  /*0650*/  IADD3 R2, P0, P1, R4, R3, R6 ;  /* 0x0000000304027210 */ /* 0x008fe4000791e006 */
[----:B------:R-:W-:-:S04]  /*0660*/  IADD3.X R3, PT, PT, R11, R17, R9, P2, P3 ;  /* 0x000000110b037210 */ /* 0x000fc800017e6409 */
[----:B------:R-:W-:-:S07]  /*0670*/  IADD3.X R3, PT, PT, R5, R3, R7, P0, P1 ;  /* 0x0000000305037210 */ /* 0x000fce00007e2407 */
.L_x_7:
        /* <DEDUP_REMOVED lines=10> */
[----:B------:R-:W1:Y:S01]  /*0720*/  LDS.64 R10, [UR7+0x18] ;  /* 0x00001807ff0a7984 */ /* 0x000e620008000a00 */
[----:B0-----:R-:W-:-:S04]  /*0730*/  IADD3 R13, P0, P1, R6, R2, R4 ;  /* 0x00000002060d7210 */ /* 0x001fc8000791e004 */
[----:B------:R-:W-:Y:S02]  /*0740*/  IADD3.X R3, PT, PT, R7, R3, R5, P0, P1 ;  /* 0x0000000307037210 */ /* 0x000fe400007e2405 */
[----:B-1----:R-:W-:-:S04]  /*0750*/  IADD3 R2, P2, P3, R10, R13, R8 ;  /* 0x0000000d0a027210 */ /* 0x002fc80007b5e008 */
[----:B------:R-:W-:-:S09]  /*0760*/  IADD3.X R3, PT, PT, R11, R3, R9, P2, P3 ;  /* 0x000000030b037210 */ /* 0x000fd200017e6409 */
.L_x_8:
[----:B------:R-:W-:Y:S05]  /*0770*/  BRA.U !UP1, `(.L_x_6) ;  /* 0x0000000109247547 */ /* 0x000fea000b800000 */
[----:B------:R-:W-:Y:S02]  /*0780*/  ULEA UR4, UR4, UR5, 0x3 ;  /* 0x0000000504047291 */ /* 0x000fe4000f8e18ff */
[----:B------:R-:W-:-:S12]  /*0790*/  UIADD3 UR6, UPT, UPT, -UR6, URZ, URZ ;  /* 0x000000ff06067290 */ /* 0x000fd8000fffe1ff */
.L_x_9:
[----:B------:R-:W0:Y:S01]  /*07a0*/  LDS.64 R4, [UR4] ;  /* 0x00000004ff047984 */ /* 0x000e220008000a00 */
[----:B------:R-:W-:Y:S02]  /*07b0*/  UIADD3 UR6, UPT, UPT, UR6, 0x1, URZ ;  /* 0x0000000106067890 */ /* 0x000fe4000fffe0ff */
[----:B------:R-:W-:Y:S02]  /*07c0*/  UIADD3 UR4, UPT, UPT, UR4, 0x8, URZ ;  /* 0x0000000804047890 */ /* 0x000fe4000fffe0ff */
[----:B------:R-:W-:Y:S01]  /*07d0*/  UISETP.NE.AND UP0, UPT, UR6, URZ, UPT ;  /* 0x000000ff0600728c */ /* 0x000fe2000bf05270 */
[----:B0-----:R-:W-:-:S05]  /*07e0*/  IADD3 R2, P0, PT, R4, R2, RZ ;  /* 0x0000000204027210 */ /* 0x001fca0007f1e0ff */
[----:B------:R-:W-:-:S03]  /*07f0*/  IMAD.X R3, R5, 0x1, R3, P0 ;  /* 0x0000000105037824 */ /* 0x000fc600000e0603 */
[----:B------:R-:W-:Y:S05]  /*0800*/  BRA.U UP0, `(.L_x_9) ;  /* 0xfffffffd00e47547 */ /* 0x000fea000b83ffff */
.L_x_6:
[----:B0-----:R1:W-:Y:S02]  /*0810*/  STS.64 [UR5], R2 ;  /* 0x00000002ff007988 */ /* 0x0013e40008000a05 */
.L_x_3:
[----:B------:R-:W2:Y:S02]  /*0820*/  LDC.64 R4, c[0x0][0x388] ;  /* 0x0000e200ff047b82 */ /* 0x000ea40000000a00 */
[----:B--2---:R-:W-:-:S05]  /*0830*/  IMAD.WIDE.U32 R4, R0, 0x8, R4 ;  /* 0x0000000800047825 */ /* 0x004fca00078e0004 */
[----:B0-----:R-:W-:Y:S01]  /*0840*/  STG.E.64 desc[UR10][R4.64], R2 ;  /* 0x0000000204007986 */ /* 0x001fe2000c101b0a */
[----:B------:R-:W-:Y:S05]  /*0850*/  EXIT ;  /* 0x000000000000794d */ /* 0x000fea0003800000 */
.L_x_10:
[----:B------:R-:W-:-:S00]  /*0860*/  BRA `(.L_x_10) ;  /* 0xfffffffc00fc7947 */ /* 0x000fc0000383ffff */
[----:B------:R-:W-:-:S00]  /*0870*/  NOP ;  /* 0x0000000000007918 */ /* 0x000fc00000000000 */
        /* <DEDUP_REMOVED lines=8> */
.L_x_11:


//--------------------- .nv.shared._Z8sumArrayPiPxi --------------------------
	.section	.nv.shared._Z8sumArrayPiPxi,"aw",@nobits
	.sectionflags	@""
	.align	8
.nv.shared._Z8sumArrayPiPxi:
	.zero		3072


//--------------------- .nv.shared.reserved.0     --------------------------
	.section	.nv.shared.reserved.0,"aw",@nobits
	.weak		__nv_reservedSMEM_offset_0_alias
	.size		__nv_reservedSMEM_offset_0_alias, 0, 64
	.other		__nv_reservedSMEM_offset_0_alias,@"STO_CUDA_RESERVED_SHARED STV_DEFAULT"
__nv_reservedSMEM_offset_0_alias:
	.zero		0
	.zero		64


//--------------------- .nv.constant0._Z8sumArrayPiPxi --------------------------
	.section	.nv.constant0._Z8sumArrayPiPxi,"a",@progbits
	.sectionflags	@""
	.align	4
.nv.constant0._Z8sumArrayPiPxi:
	.zero		916


//--------------------- SYMBOLS --------------------------

	.type		.nv.reservedSmem.offset0,@object
	.size		.nv.reservedSmem.offset0,0x4
	.type		.nv.reservedSmem.cap,@object
	.size		.nv.reservedSmem.cap,0x4
